//
// Generated by NVIDIA NVVM Compiler
//
// Compiler Build ID: CL-21554848
// Cuda compilation tools, release 8.0, V8.0.61
// Based on LLVM 3.4svn
//

.version 5.0
.target sm_20
.address_size 64

	// .globl	_Z14dynproc_kerneliPiS_S_iiii
// _Z14dynproc_kerneliPiS_S_iiii$__cuda_local_var_15353_37_non_const_prev has been demoted
// _Z14dynproc_kerneliPiS_S_iiii$__cuda_local_var_15354_37_non_const_result has been demoted

.visible .entry _Z14dynproc_kerneliPiS_S_iiii(
	.param .u32 _Z14dynproc_kerneliPiS_S_iiii_param_0,
	.param .u64 _Z14dynproc_kerneliPiS_S_iiii_param_1,
	.param .u64 _Z14dynproc_kerneliPiS_S_iiii_param_2,
	.param .u64 _Z14dynproc_kerneliPiS_S_iiii_param_3,
	.param .u32 _Z14dynproc_kerneliPiS_S_iiii_param_4,
	.param .u32 _Z14dynproc_kerneliPiS_S_iiii_param_5,
	.param .u32 _Z14dynproc_kerneliPiS_S_iiii_param_6,
	.param .u32 _Z14dynproc_kerneliPiS_S_iiii_param_7
)
{
	.reg .pred 	%p<19>;
	.reg .b16 	%rs<8>;
	.reg .b32 	%r<46>;
	.reg .b64 	%rd<24>;
	// demoted variable
	.shared .align 4 .b8 _Z14dynproc_kerneliPiS_S_iiii$__cuda_local_var_15353_37_non_const_prev[1024];
	// demoted variable
	.shared .align 4 .b8 _Z14dynproc_kerneliPiS_S_iiii$__cuda_local_var_15354_37_non_const_result[1024];

	ld.param.u32 	%r7, [_Z14dynproc_kerneliPiS_S_iiii_param_0];
	ld.param.u64 	%rd5, [_Z14dynproc_kerneliPiS_S_iiii_param_1];
	ld.param.u64 	%rd6, [_Z14dynproc_kerneliPiS_S_iiii_param_2];
	ld.param.u64 	%rd7, [_Z14dynproc_kerneliPiS_S_iiii_param_3];
	ld.param.u32 	%r8, [_Z14dynproc_kerneliPiS_S_iiii_param_4];
	ld.param.u32 	%r9, [_Z14dynproc_kerneliPiS_S_iiii_param_6];
	ld.param.u32 	%r10, [_Z14dynproc_kerneliPiS_S_iiii_param_7];
	mov.u32 	%r11, %ctaid.x;
	shl.b32 	%r12, %r7, 1;
	mov.u32 	%r13, 256;
	sub.s32 	%r14, %r13, %r12;
	mul.lo.s32 	%r15, %r11, %r14;
	sub.s32 	%r1, %r15, %r10;
	mov.u32 	%r2, %tid.x;
	add.s32 	%r3, %r1, %r2;
	add.s32 	%r4, %r8, -1;
	setp.gt.s32	%p2, %r3, -1;
	setp.le.s32	%p3, %r3, %r4;
	and.pred  	%p4, %p2, %p3;
	mul.wide.s32 	%rd8, %r2, 4;
	mov.u64 	%rd9, _Z14dynproc_kerneliPiS_S_iiii$__cuda_local_var_15353_37_non_const_prev;
	add.s64 	%rd1, %rd9, %rd8;
	@!%p4 bra 	BB0_2;
	bra.uni 	BB0_1;

BB0_1:
	cvta.to.global.u64 	%rd10, %rd6;
	mul.wide.s32 	%rd11, %r3, 4;
	add.s64 	%rd12, %rd10, %rd11;
	ld.global.u32 	%r16, [%rd12];
	st.shared.u32 	[%rd1], %r16;

BB0_2:
	bar.sync 	0;
	mov.u64 	%rd14, _Z14dynproc_kerneliPiS_S_iiii$__cuda_local_var_15354_37_non_const_result;
	add.s64 	%rd2, %rd14, %rd8;
	setp.lt.s32	%p5, %r7, 1;
	@%p5 bra 	BB0_10;

	add.s32 	%r18, %r1, 255;
	shr.s32 	%r19, %r1, 31;
	neg.s32 	%r20, %r1;
	and.b32  	%r21, %r19, %r20;
	setp.gt.s32	%p6, %r18, %r4;
	mov.u32 	%r22, -255;
	sub.s32 	%r23, %r22, %r1;
	add.s32 	%r24, %r8, %r23;
	add.s32 	%r25, %r24, 254;
	selp.b32	%r26, %r25, 255, %p6;
	add.s32 	%r27, %r2, -1;
	add.s32 	%r28, %r2, 1;
	setp.gt.s32	%p7, %r2, %r21;
	selp.b32	%r29, %r27, %r21, %p7;
	setp.lt.s32	%p8, %r2, %r26;
	selp.b32	%r30, %r28, %r26, %p8;
	setp.le.s32	%p9, %r2, %r26;
	setp.ge.s32	%p10, %r2, %r21;
	and.pred  	%p1, %p9, %p10;
	mul.wide.s32 	%rd15, %r29, 4;
	add.s64 	%rd3, %rd9, %rd15;
	mul.wide.s32 	%rd17, %r30, 4;
	add.s64 	%rd4, %rd9, %rd17;
	mov.u32 	%r45, 0;
	cvta.to.global.u64 	%rd18, %rd5;

BB0_4:
	mov.u32 	%r5, %r45;
	mov.u32 	%r31, 254;
	sub.s32 	%r32, %r31, %r5;
	setp.le.s32	%p11, %r2, %r32;
	add.s32 	%r45, %r5, 1;
	setp.ge.s32	%p12, %r2, %r45;
	and.pred  	%p13, %p11, %p12;
	and.pred  	%p14, %p13, %p1;
	mov.u16 	%rs7, 0;
	@!%p14 bra 	BB0_6;
	bra.uni 	BB0_5;

BB0_5:
	ld.shared.u32 	%r33, [%rd3];
	ld.shared.u32 	%r34, [%rd1];
	min.s32 	%r35, %r34, %r33;
	ld.shared.u32 	%r36, [%rd4];
	min.s32 	%r37, %r36, %r35;
	add.s32 	%r38, %r5, %r9;
	mad.lo.s32 	%r39, %r38, %r8, %r3;
	mul.wide.s32 	%rd19, %r39, 4;
	add.s64 	%rd20, %rd18, %rd19;
	ld.global.u32 	%r40, [%rd20];
	add.s32 	%r41, %r37, %r40;
	st.shared.u32 	[%rd2], %r41;
	mov.u16 	%rs7, 1;

BB0_6:
	bar.sync 	0;
	add.s32 	%r42, %r7, -1;
	setp.eq.s32	%p15, %r5, %r42;
	@%p15 bra 	BB0_10;

	setp.eq.s16	%p16, %rs7, 0;
	@%p16 bra 	BB0_9;

	ld.shared.u32 	%r43, [%rd2];
	st.shared.u32 	[%rd1], %r43;

BB0_9:
	bar.sync 	0;
	setp.lt.s32	%p17, %r45, %r7;
	@%p17 bra 	BB0_4;

BB0_10:
	and.b16  	%rs6, %rs7, 255;
	setp.eq.s16	%p18, %rs6, 0;
	@%p18 bra 	BB0_12;

	ld.shared.u32 	%r44, [%rd2];
	cvta.to.global.u64 	%rd21, %rd7;
	mul.wide.s32 	%rd22, %r3, 4;
	add.s64 	%rd23, %rd21, %rd22;
	st.global.u32 	[%rd23], %r44;

BB0_12:
	ret;
}



// ===== COMPILED SASS (sm_100) =====

	.target	sm_100

	.elftype	@"ET_EXEC"


//--------------------- .note.nv.tkinfo           --------------------------
	.section	.note.nv.tkinfo,"",@"SHT_NOTE"
	.sectionflags	@"SHF_NOTE_NV_TKINFO"
	.tkinfo
        /*0018*/ 	.word	0x00000002
        /*0030*/ 	.string	""
        /*0030*/ 	.string	"ptxas"
        /*0030*/ 	.string	"Cuda compilation tools, release 13.0, V13.0.88"
        /*0030*/ 	.string	"Build cuda_13.0.r13.0/compiler.36424714_0"
        /*0030*/ 	.string	"-arch sm_100 "



//--------------------- .note.nv.cuinfo           --------------------------
	.section	.note.nv.cuinfo,"",@"SHT_NOTE"
	.sectionflags	@"SHF_NOTE_NV_CUINFO"
        /*0018*/ 	.short	0x0002
        /*001a*/ 	.short	0x0014
        /*001c*/ 	.short	0x0082
	.zero		2


//--------------------- .nv.info                  --------------------------
	.section	.nv.info,"",@"SHT_CUDA_INFO"
	.align	4


	//----- nvinfo : EIATTR_REGCOUNT
	.align		4
        /*0000*/ 	.byte	0x04, 0x2f
        /*0002*/ 	.short	(.L_1 - .L_0)
	.align		4
.L_0:
        /*0004*/ 	.word	index@(_Z14dynproc_kerneliPiS_S_iiii)
        /*0008*/ 	.word	0x0000000e


	//----- nvinfo : EIATTR_FRAME_SIZE
	.align		4
.L_1:
        /*000c*/ 	.byte	0x04, 0x11
        /*000e*/ 	.short	(.L_3 - .L_2)
	.align		4
.L_2:
        /*0010*/ 	.word	index@(_Z14dynproc_kerneliPiS_S_iiii)
        /*0014*/ 	.word	0x00000000


	//----- nvinfo : EIATTR_MIN_STACK_SIZE
	.align		4
.L_3:
        /*0018*/ 	.byte	0x04, 0x12
        /*001a*/ 	.short	(.L_5 - .L_4)
	.align		4
.L_4:
        /*001c*/ 	.word	index@(_Z14dynproc_kerneliPiS_S_iiii)
        /*0020*/ 	.word	0x00000000
.L_5:


//--------------------- .nv.compat                --------------------------
	.section	.nv.compat,"",@"SHT_CUDA_COMPAT_INFO"
	.align	4
        /*0000*/ 	.byte	0x02, 0x09, 0x00, 0x00, 0x02, 0x02, 0x01, 0x00, 0x02, 0x05, 0x05, 0x00, 0x03, 0x07, 0x01, 0x01
        /*0010*/ 	.byte	0x02, 0x03, 0x00, 0x00, 0x02, 0x06, 0x01, 0x00, 0x04, 0x0b, 0x08, 0x00, 0x09, 0x00, 0x00, 0x00
        /*0020*/ 	.byte	0x00, 0x00, 0x00, 0x00


//--------------------- .nv.info._Z14dynproc_kerneliPiS_S_iiii --------------------------
	.section	.nv.info._Z14dynproc_kerneliPiS_S_iiii,"",@"SHT_CUDA_INFO"
	.sectionflags	@""
	.align	4


	//----- nvinfo : EIATTR_CUDA_API_VERSION
	.align		4
        /*0000*/ 	.byte	0x04, 0x37
        /*0002*/ 	.short	(.L_7 - .L_6)
.L_6:
        /*0004*/ 	.word	0x00000082


	//----- nvinfo : EIATTR_KPARAM_INFO
	.align		4
.L_7:
        /*0008*/ 	.byte	0x04, 0x17
        /*000a*/ 	.short	(.L_9 - .L_8)
.L_8:
        /*000c*/ 	.word	0x00000000
        /*0010*/ 	.short	0x0007
        /*0012*/ 	.short	0x002c
        /*0014*/ 	.byte	0x00, 0xf0, 0x11, 0x00


	//----- nvinfo : EIATTR_KPARAM_INFO
	.align		4
.L_9:
        /*0018*/ 	.byte	0x04, 0x17
        /*001a*/ 	.short	(.L_11 - .L_10)
.L_10:
        /*001c*/ 	.word	0x00000000
        /*0020*/ 	.short	0x0006
        /*0022*/ 	.short	0x0028
        /*0024*/ 	.byte	0x00, 0xf0, 0x11, 0x00


	//----- nvinfo : EIATTR_KPARAM_INFO
	.align		4
.L_11:
        /*0028*/ 	.byte	0x04, 0x17
        /*002a*/ 	.short	(.L_13 - .L_12)
.L_12:
        /*002c*/ 	.word	0x00000000
        /*0030*/ 	.short	0x0005
        /*0032*/ 	.short	0x0024
        /*0034*/ 	.byte	0x00, 0xf0, 0x11, 0x00


	//----- nvinfo : EIATTR_KPARAM_INFO
	.align		4
.L_13:
        /*0038*/ 	.byte	0x04, 0x17
        /*003a*/ 	.short	(.L_15 - .L_14)
.L_14:
        /*003c*/ 	.word	0x00000000
        /*0040*/ 	.short	0x0004
        /*0042*/ 	.short	0x0020
        /*0044*/ 	.byte	0x00, 0xf0, 0x11, 0x00


	//----- nvinfo : EIATTR_KPARAM_INFO
	.align		4
.L_15:
        /*0048*/ 	.byte	0x04, 0x17
        /*004a*/ 	.short	(.L_17 - .L_16)
.L_16:
        /*004c*/ 	.word	0x00000000
        /*0050*/ 	.short	0x0003
        /*0052*/ 	.short	0x0018
        /*0054*/ 	.byte	0x00, 0xf0, 0x21, 0x00


	//----- nvinfo : EIATTR_KPARAM_INFO
	.align		4
.L_17:
        /*0058*/ 	.byte	0x04, 0x17
        /*005a*/ 	.short	(.L_19 - .L_18)
.L_18:
        /*005c*/ 	.word	0x00000000
        /*0060*/ 	.short	0x0002
        /*0062*/ 	.short	0x0010
        /*0064*/ 	.byte	0x00, 0xf0, 0x21, 0x00


	//----- nvinfo : EIATTR_KPARAM_INFO
	.align		4
.L_19:
        /*0068*/ 	.byte	0x04, 0x17
        /*006a*/ 	.short	(.L_21 - .L_20)
.L_20:
        /*006c*/ 	.word	0x00000000
        /*0070*/ 	.short	0x0001
        /*0072*/ 	.short	0x0008
        /*0074*/ 	.byte	0x00, 0xf0, 0x21, 0x00


	//----- nvinfo : EIATTR_KPARAM_INFO
	.align		4
.L_21:
        /*0078*/ 	.byte	0x04, 0x17
        /*007a*/ 	.short	(.L_23 - .L_22)
.L_22:
        /*007c*/ 	.word	0x00000000
        /*0080*/ 	.short	0x0000
        /*0082*/ 	.short	0x0000
        /*0084*/ 	.byte	0x00, 0xf0, 0x11, 0x00


	//----- nvinfo : EIATTR_SPARSE_MMA_MASK
	.align		4
.L_23:
        /*0088*/ 	.byte	0x03, 0x50
        /*008a*/ 	.short	0x0000


	//----- nvinfo : EIATTR_MAXREG_COUNT
	.align		4
        /*008c*/ 	.byte	0x03, 0x1b
        /*008e*/ 	.short	0x00ff


	//----- nvinfo : EIATTR_NUM_BARRIERS
	.align		4
        /*0090*/ 	.byte	0x02, 0x4c
        /*0092*/ 	.byte	0x01
	.zero		1


	//----- nvinfo : EIATTR_MERCURY_ISA_VERSION
	.align		4
        /*0094*/ 	.byte	0x03, 0x5f
        /*0096*/ 	.short	0x0101


	//----- nvinfo : EIATTR_VRC_CTA_INIT_COUNT
	.align		4
        /*0098*/ 	.byte	0x02, 0x4a
	.zero		1
	.zero		1


	//----- nvinfo : EIATTR_EXIT_INSTR_OFFSETS
	.align		4
        /*009c*/ 	.byte	0x04, 0x1c
        /*009e*/ 	.short	(.L_25 - .L_24)


	//   ....[0]....
.L_24:
        /*00a0*/ 	.word	0x00000520


	//   ....[1]....
        /*00a4*/ 	.word	0x00000570


	//----- nvinfo : EIATTR_CBANK_PARAM_SIZE
	.align		4
.L_25:
        /*00a8*/ 	.byte	0x03, 0x19
        /*00aa*/ 	.short	0x0030


	//----- nvinfo : EIATTR_PARAM_CBANK
	.align		4
        /*00ac*/ 	.byte	0x04, 0x0a
        /*00ae*/ 	.short	(.L_27 - .L_26)
	.align		4
.L_26:
        /*00b0*/ 	.word	index@(.nv.constant0._Z14dynproc_kerneliPiS_S_iiii)
        /*00b4*/ 	.short	0x0380
        /*00b6*/ 	.short	0x0030


	//----- nvinfo : EIATTR_SW_WAR
	.align		4
.L_27:
        /*00b8*/ 	.byte	0x04, 0x36
        /*00ba*/ 	.short	(.L_29 - .L_28)
.L_28:
        /*00bc*/ 	.word	0x00000008
.L_29:


//--------------------- .nv.callgraph             --------------------------
	.section	.nv.callgraph,"",@"SHT_CUDA_CALLGRAPH"
	.align	4
	.sectionentsize	8
	.align		4
        /*0000*/ 	.word	0x00000000
	.align		4
        /*0004*/ 	.word	0xffffffff
	.align		4
        /*0008*/ 	.word	0x00000000
	.align		4
        /*000c*/ 	.word	0xfffffffe
	.align		4
        /*0010*/ 	.word	0x00000000
	.align		4
        /*0014*/ 	.word	0xfffffffd
	.align		4
        /*0018*/ 	.word	0x00000000
	.align		4
        /*001c*/ 	.word	0xfffffffc


//--------------------- .text._Z14dynproc_kerneliPiS_S_iiii --------------------------
	.section	.text._Z14dynproc_kerneliPiS_S_iiii,"ax",@progbits
	.align	128
        .global         _Z14dynproc_kerneliPiS_S_iiii
        .type           _Z14dynproc_kerneliPiS_S_iiii,@function
        .size           _Z14dynproc_kerneliPiS_S_iiii,(.L_x_3 - _Z14dynproc_kerneliPiS_S_iiii)
        .other          _Z14dynproc_kerneliPiS_S_iiii,@"STO_CUDA_ENTRY STV_DEFAULT"
_Z14dynproc_kerneliPiS_S_iiii:
.text._Z14dynproc_kerneliPiS_S_iiii:
[----:B------:R-:W-:Y:S01]  /*0000*/  LDC R1, c[0x0][0x37c] ;  /* 0x0000df00ff017b82 */ /* 0x000fe20000000800 */
[----:B------:R-:W0:Y:S01]  /*0010*/  LDCU UR10, c[0x0][0x380] ;  /* 0x00007000ff0a77ac */ /* 0x000e220008000800 */
[----:B------:R-:W1:Y:S06]  /*0020*/  S2R R11, SR_TID.X ;  /* 0x00000000000b7919 */ /* 0x000e6c0000002100 */
[----:B------:R-:W2:Y:S01]  /*0030*/  S2UR UR5, SR_CTAID.X ;  /* 0x00000000000579c3 */ /* 0x000ea20000002500 */
[----:B------:R-:W2:Y:S01]  /*0040*/  LDCU UR6, c[0x0][0x3ac] ;  /* 0x00007580ff0677ac */ /* 0x000ea20008000800 */
[----:B------:R-:W3:Y:S01]  /*0050*/  LDCU UR7, c[0x0][0x3a0] ;  /* 0x00007400ff0777ac */ /* 0x000ee20008000800 */
[----:B------:R-:W4:Y:S01]  /*0060*/  LDCU.64 UR12, c[0x0][0x358] ;  /* 0x00006b00ff0c77ac */ /* 0x000f220008000a00 */
[----:B0-----:R-:W-:-:S04]  /*0070*/  UIADD3 UR4, UPT, UPT, -UR10, URZ, URZ ;  /* 0x000000ff0a047290 */ /* 0x001fc8000fffe1ff */
[----:B------:R-:W-:-:S04]  /*0080*/  ULEA UR4, UR4, 0x100, 0x1 ;  /* 0x0000010004047891 */ /* 0x000fc8000f8e08ff */
[----:B--2---:R-:W-:Y:S02]  /*0090*/  UIMAD UR4, UR4, UR5, -UR6 ;  /* 0x00000005040472a4 */ /* 0x004fe4000f8e0a06 */
[----:B---3--:R-:W-:-:S04]  /*00a0*/  UIADD3 UR8, UPT, UPT, UR7, -0x1, URZ ;  /* 0xffffffff07087890 */ /* 0x008fc8000fffe0ff */
[----:B-1----:R-:W-:-:S05]  /*00b0*/  VIADD R0, R11, UR4 ;  /* 0x000000040b007c36 */ /* 0x002fca0008000000 */
[----:B------:R-:W-:-:S04]  /*00c0*/  ISETP.GT.AND P0, PT, R0, UR8, PT ;  /* 0x0000000800007c0c */ /* 0x000fc8000bf04270 */
[----:B------:R-:W-:-:S13]  /*00d0*/  ISETP.GT.AND P0, PT, R0, -0x1, !P0 ;  /* 0xffffffff0000780c */ /* 0x000fda0004704270 */
[----:B------:R-:W0:Y:S02]  /*00e0*/  @P0 LDC.64 R4, c[0x0][0x390] ;  /* 0x0000e400ff040b82 */ /* 0x000e240000000a00 */
[----:B0-----:R-:W-:-:S06]  /*00f0*/  @P0 IMAD.WIDE R4, R0, 0x4, R4 ;  /* 0x0000000400040825 */ /* 0x001fcc00078e0204 */
[----:B----4-:R-:W2:Y:S01]  /*0100*/  @P0 LDG.E R5, desc[UR12][R4.64] ;  /* 0x0000000c04050981 */ /* 0x010ea2000c1e1900 */
[----:B------:R-:W0:Y:S01]  /*0110*/  S2UR UR6, SR_CgaCtaId ;  /* 0x00000000000679c3 */ /* 0x000e220000008800 */
[----:B------:R-:W-:Y:S01]  /*0120*/  UMOV UR5, 0x400 ;  /* 0x0000040000057882 */ /* 0x000fe20000000000 */
[----:B------:R-:W-:Y:S02]  /*0130*/  UISETP.GE.AND UP0, UPT, UR10, 0x1, UPT ;  /* 0x000000010a00788c */ /* 0x000fe4000bf06270 */
[----:B0-----:R-:W-:Y:S02]  /*0140*/  ULEA UR9, UR6, UR5, 0x18 ;  /* 0x0000000506097291 */ /* 0x001fe4000f8ec0ff */
[----:B------:R-:W-:-:S04]  /*0150*/  UIADD3 UR5, UPT, UPT, UR5, 0x400, URZ ;  /* 0x0000040005057890 */ /* 0x000fc8000fffe0ff */
[----:B------:R-:W-:Y:S01]  /*0160*/  LEA R2, R11, UR9, 0x2 ;  /* 0x000000090b027c11 */ /* 0x000fe2000f8e10ff */
[----:B------:R-:W-:-:S06]  /*0170*/  ULEA UR5, UR6, UR5, 0x18 ;  /* 0x0000000506057291 */ /* 0x000fcc000f8ec0ff */
[----:B------:R-:W-:Y:S01]  /*0180*/  LEA R6, R11, UR5, 0x2 ;  /* 0x000000050b067c11 */ /* 0x000fe2000f8e10ff */
[----:B--2---:R0:W-:Y:S01]  /*0190*/  @P0 STS [R2], R5 ;  /* 0x0000000502000388 */ /* 0x0041e20000000800 */
[----:B------:R-:W-:Y:S06]  /*01a0*/  BAR.SYNC.DEFER_BLOCKING 0x0 ;  /* 0x0000000000007b1d */ /* 0x000fec0000010000 */
[----:B------:R-:W-:Y:S05]  /*01b0*/  BRA.U !UP0, `(.L_x_0) ;  /* 0x0000000108d47547 */ /* 0x000fea000b800000 */
[----:B------:R-:W-:Y:S01]  /*01c0*/  UIADD3 UR10, UPT, UPT, UR4, 0xff, URZ ;  /* 0x000000ff040a7890 */ /* 0x000fe2000fffe0ff */
[C---:B------:R-:W-:Y:S01]  /*01d0*/  VIADD R3, R11.reuse, 0xffffffff ;  /* 0xffffffff0b037836 */ /* 0x040fe20000000000 */
[----:B------:R-:W-:Y:S01]  /*01e0*/  UIADD3 UR6, UPT, UPT, UR7, -0xff, -UR4 ;  /* 0xffffff0107067890 */ /* 0x000fe2000fffe804 */
[----:B------:R-:W-:Y:S01]  /*01f0*/  VIADD R4, R11, 0x1 ;  /* 0x000000010b047836 */ /* 0x000fe20000000000 */
[----:B------:R-:W-:Y:S02]  /*0200*/  USHF.R.S32.HI UR5, URZ, 0x1f, UR4 ;  /* 0x0000001fff057899 */ /* 0x000fe40008011404 */
[----:B------:R-:W-:Y:S02]  /*0210*/  UIADD3 UR4, UPT, UPT, -UR4, URZ, URZ ;  /* 0x000000ff04047290 */ /* 0x000fe4000fffe1ff */
[----:B------:R-:W-:Y:S02]  /*0220*/  UISETP.GT.AND UP0, UPT, UR10, UR8, UPT ;  /* 0x000000080a00728c */ /* 0x000fe4000bf04270 */
[----:B------:R-:W-:-:S02]  /*0230*/  UIADD3 UR6, UPT, UPT, UR6, 0xfe, URZ ;  /* 0x000000fe06067890 */ /* 0x000fc4000fffe0ff */
[----:B------:R-:W-:Y:S02]  /*0240*/  ULOP3.LUT UR5, UR5, UR4, URZ, 0xc0, !UPT ;  /* 0x0000000405057292 */ /* 0x000fe4000f8ec0ff */
[----:B------:R-:W-:Y:S01]  /*0250*/  USEL UR6, UR6, 0xff, UP0 ;  /* 0x000000ff06067887 */ /* 0x000fe20008000000 */
[----:B------:R-:W1:Y:S03]  /*0260*/  LDCU UR7, c[0x0][0x380] ;  /* 0x00007000ff0777ac */ /* 0x000e660008000800 */
[C---:B------:R-:W-:Y:S02]  /*0270*/  ISETP.GT.AND P1, PT, R11.reuse, UR5, PT ;  /* 0x000000050b007c0c */ /* 0x040fe4000bf24270 */
[C---:B------:R-:W-:Y:S01]  /*0280*/  ISETP.GE.AND P2, PT, R11.reuse, UR6, PT ;  /* 0x000000060b007c0c */ /* 0x040fe2000bf46270 */
[----:B------:R-:W-:Y:S01]  /*0290*/  UMOV UR4, URZ ;  /* 0x000000ff00047c82 */ /* 0x000fe20008000000 */
[----:B------:R-:W-:-:S02]  /*02a0*/  ISETP.GE.AND P0, PT, R11, UR5, PT ;  /* 0x000000050b007c0c */ /* 0x000fc4000bf06270 */
[----:B------:R-:W-:Y:S02]  /*02b0*/  SEL R3, R3, UR5, P1 ;  /* 0x0000000503037c07 */ /* 0x000fe40008800000 */
[----:B------:R-:W-:Y:S02]  /*02c0*/  SEL R4, R4, UR6, !P2 ;  /* 0x0000000604047c07 */ /* 0x000fe4000d000000 */
[----:B------:R-:W-:Y:S02]  /*02d0*/  ISETP.LE.AND P0, PT, R11, UR6, P0 ;  /* 0x000000060b007c0c */ /* 0x000fe40008703270 */
[----:B------:R-:W-:Y:S02]  /*02e0*/  LEA R3, R3, UR9, 0x2 ;  /* 0x0000000903037c11 */ /* 0x000fe4000f8e10ff */
[----:B------:R-:W-:-:S09]  /*02f0*/  LEA R7, R4, UR9, 0x2 ;  /* 0x0000000904077c11 */ /* 0x000fd2000f8e10ff */
.L_x_1:
[----:B------:R-:W-:Y:S02]  /*0300*/  UIADD3 UR5, UPT, UPT, UR4, 0x1, URZ ;  /* 0x0000000104057890 */ /* 0x000fe4000fffe0ff */
[----:B------:R-:W-:-:S04]  /*0310*/  UIADD3 UR6, UPT, UPT, -UR4, 0xfe, URZ ;  /* 0x000000fe04067890 */ /* 0x000fc8000fffe1ff */
[----:B------:R-:W-:-:S04]  /*0320*/  ISETP.GE.AND P1, PT, R11, UR5, PT ;  /* 0x000000050b007c0c */ /* 0x000fc8000bf26270 */
[----:B------:R-:W-:-:S04]  /*0330*/  ISETP.LE.AND P1, PT, R11, UR6, P1 ;  /* 0x000000060b007c0c */ /* 0x000fc80008f23270 */
[----:B------:R-:W-:-:S13]  /*0340*/  PLOP3.LUT P1, PT, P1, P0, PT, 0x80, 0x8 ;  /* 0x000000000008781c */ /* 0x000fda0000f21070 */
[----:B-12---:R-:W2:Y:S01]  /*0350*/  @P1 LDC R9, c[0x0][0x3a8] ;  /* 0x0000ea00ff091b82 */ /* 0x006ea20000000800 */
[----:B------:R-:W-:Y:S07]  /*0360*/  @P1 LDS R10, [R7] ;  /* 0x00000000070a1984 */ /* 0x000fee0000000800 */
[----:B------:R-:W3:Y:S08]  /*0370*/  @P1 LDC R8, c[0x0][0x3a0] ;  /* 0x0000e800ff081b82 */ /* 0x000ef00000000800 */
[----:B0-----:R-:W0:Y:S01]  /*0380*/  @P1 LDC.64 R4, c[0x0][0x388] ;  /* 0x0000e200ff041b82 */ /* 0x001e220000000a00 */
[----:B--2---:R-:W-:-:S04]  /*0390*/  @P1 VIADD R9, R9, UR4 ;  /* 0x0000000409091c36 */ /* 0x004fc80008000000 */
[----:B---3--:R-:W-:Y:S02]  /*03a0*/  @P1 IMAD R9, R9, R8, R0 ;  /* 0x0000000809091224 */ /* 0x008fe400078e0200 */
[----:B------:R-:W-:Y:S02]  /*03b0*/  @P1 LDS R8, [R3] ;  /* 0x0000000003081984 */ /* 0x000fe40000000800 */
[----:B0-----:R-:W-:Y:S02]  /*03c0*/  @P1 IMAD.WIDE R4, R9, 0x4, R4 ;  /* 0x0000000409041825 */ /* 0x001fe400078e0204 */
[----:B------:R-:W0:Y:S04]  /*03d0*/  @P1 LDS R9, [R2] ;  /* 0x0000000002091984 */ /* 0x000e280000000800 */
[----:B------:R-:W2:Y:S01]  /*03e0*/  @P1 LDG.E R5, desc[UR12][R4.64] ;  /* 0x0000000c04051981 */ /* 0x000ea2000c1e1900 */
[----:B-1----:R-:W-:-:S04]  /*03f0*/  UIADD3 UR6, UPT, UPT, UR7, -0x1, URZ ;  /* 0xffffffff07067890 */ /* 0x002fc8000fffe0ff */
[----:B------:R-:W-:Y:S01]  /*0400*/  UISETP.NE.AND UP0, UPT, UR4, UR6, UPT ;  /* 0x000000060400728c */ /* 0x000fe2000bf05270 */
[----:B0-----:R-:W-:Y:S01]  /*0410*/  @P1 VIMNMX3 R8, R9, R8, R10, PT ;  /* 0x000000080908120f */ /* 0x001fe2000380010a */
[----:B------:R-:W-:-:S04]  /*0420*/  IMAD.MOV.U32 R10, RZ, RZ, 0x1 ;  /* 0x00000001ff0a7424 */ /* 0x000fc800078e00ff */
[----:B--2---:R-:W-:Y:S01]  /*0430*/  @P1 IMAD.IADD R9, R8, 0x1, R5 ;  /* 0x0000000108091824 */ /* 0x004fe200078e0205 */
[----:B------:R-:W-:-:S04]  /*0440*/  PRMT R8, RZ, 0x7610, R8 ;  /* 0x00007610ff087816 */ /* 0x000fc80000000008 */
[----:B------:R1:W-:Y:S01]  /*0450*/  @P1 STS [R6], R9 ;  /* 0x0000000906001388 */ /* 0x0003e20000000800 */
[----:B------:R-:W-:Y:S01]  /*0460*/  @P1 PRMT R8, R10, 0x7610, R8 ;  /* 0x000076100a081816 */ /* 0x000fe20000000008 */
[----:B------:R-:W-:Y:S06]  /*0470*/  BAR.SYNC.DEFER_BLOCKING 0x0 ;  /* 0x0000000000007b1d */ /* 0x000fec0000010000 */
[----:B------:R-:W-:Y:S05]  /*0480*/  BRA.U !UP0, `(.L_x_0) ;  /* 0x0000000108207547 */ /* 0x000fea000b800000 */
[----:B------:R-:W-:Y:S01]  /*0490*/  PRMT R4, R8, 0x9910, RZ ;  /* 0x0000991008047816 */ /* 0x000fe200000000ff */
[----:B------:R-:W-:Y:S02]  /*04a0*/  UMOV UR4, UR5 ;  /* 0x0000000500047c82 */ /* 0x000fe40008000000 */
[----:B------:R-:W-:Y:S01]  /*04b0*/  UISETP.GE.AND UP0, UPT, UR4, UR7, UPT ;  /* 0x000000070400728c */ /* 0x000fe2000bf06270 */
[----:B------:R-:W-:-:S13]  /*04c0*/  ISETP.NE.AND P1, PT, R4, RZ, PT ;  /* 0x000000ff0400720c */ /* 0x000fda0003f25270 */
[----:B------:R-:W0:Y:S04]  /*04d0*/  @P1 LDS R5, [R6] ;  /* 0x0000000006051984 */ /* 0x000e280000000800 */
[----:B0-----:R2:W-:Y:S01]  /*04e0*/  @P1 STS [R2], R5 ;  /* 0x0000000502001388 */ /* 0x0015e20000000800 */
[----:B------:R-:W-:Y:S06]  /*04f0*/  BAR.SYNC.DEFER_BLOCKING 0x0 ;  /* 0x0000000000007b1d */ /* 0x000fec0000010000 */
[----:B------:R-:W-:Y:S05]  /*0500*/  BRA.U !UP0, `(.L_x_1) ;  /* 0xfffffffd087c7547 */ /* 0x000fea000b83ffff */
.L_x_0:
[----:B------:R-:W-:-:S13]  /*0510*/  LOP3.LUT P0, RZ, R8, 0xff, RZ, 0xc0, !PT ;  /* 0x000000ff08ff7812 */ /* 0x000fda000780c0ff */
[----:B------:R-:W-:Y:S05]  /*0520*/  @!P0 EXIT ;  /* 0x000000000000894d */ /* 0x000fea0003800000 */
[----:B0-2---:R-:W0:Y:S01]  /*0530*/  LDS R5, [R6] ;  /* 0x0000000006057984 */ /* 0x005e220000000800 */
[----:B------:R-:W2:Y:S02]  /*0540*/  LDC.64 R2, c[0x0][0x398] ;  /* 0x0000e600ff027b82 */ /* 0x000ea40000000a00 */
[----:B--2---:R-:W-:-:S05]  /*0550*/  IMAD.WIDE R2, R0, 0x4, R2 ;  /* 0x0000000400027825 */ /* 0x004fca00078e0202 */
[----:B0-----:R-:W-:Y:S01]  /*0560*/  STG.E desc[UR12][R2.64], R5 ;  /* 0x0000000502007986 */ /* 0x001fe2000c10190c */
[----:B------:R-:W-:Y:S05]  /*0570*/  EXIT ;  /* 0x000000000000794d */ /* 0x000fea0003800000 */
.L_x_2:
[----:B------:R-:W-:-:S00]  /*0580*/  BRA `(.L_x_2) ;  /* 0xfffffffc00fc7947 */ /* 0x000fc0000383ffff */
[----:B------:R-:W-:-:S00]  /*0590*/  NOP ;  /* 0x0000000000007918 */ /* 0x000fc00000000000 */
        /* <DEDUP_REMOVED lines=14> */
.L_x_3:


//--------------------- .nv.shared._Z14dynproc_kerneliPiS_S_iiii --------------------------
	.section	.nv.shared._Z14dynproc_kerneliPiS_S_iiii,"aw",@nobits
	.sectionflags	@""
	.align	4
.nv.shared._Z14dynproc_kerneliPiS_S_iiii:
	.zero		3072


//--------------------- .nv.shared.reserved.0     --------------------------
	.section	.nv.shared.reserved.0,"aw",@nobits
	.weak		__nv_reservedSMEM_offset_0_alias
	.size		__nv_reservedSMEM_offset_0_alias, 0, 64
	.other		__nv_reservedSMEM_offset_0_alias,@"STO_CUDA_RESERVED_SHARED STV_DEFAULT"
__nv_reservedSMEM_offset_0_alias:
	.zero		0
	.zero		64


//--------------------- .nv.constant0._Z14dynproc_kerneliPiS_S_iiii --------------------------
	.section	.nv.constant0._Z14dynproc_kerneliPiS_S_iiii,"a",@progbits
	.sectionflags	@""
	.align	4
.nv.constant0._Z14dynproc_kerneliPiS_S_iiii:
	.zero		944


//--------------------- SYMBOLS --------------------------

	.type		.nv.reservedSmem.offset0,@object
	.size		.nv.reservedSmem.offset0,0x4
	.type		.nv.reservedSmem.cap,@object
	.size		.nv.reservedSmem.cap,0x4
